//
// Generated by NVIDIA NVVM Compiler
//
// Compiler Build ID: CL-36424714
// Cuda compilation tools, release 13.0, V13.0.88
// Based on NVVM 20.0.0
//

.version 9.0
.target sm_100
.address_size 64

	// .globl	default_function_kernel

.visible .entry default_function_kernel(
	.param .u64 .ptr .align 1 default_function_kernel_param_0,
	.param .u64 .ptr .align 1 default_function_kernel_param_1
)
.maxntid 16
{
	.reg .pred 	%p<2>;
	.reg .b16 	%rs<10>;
	.reg .b32 	%r<14>;
	.reg .b32 	%f<2>;
	.reg .b64 	%rd<15>;

	ld.param.u64 	%rd1, [default_function_kernel_param_0];
	ld.param.u64 	%rd2, [default_function_kernel_param_1];
	mov.u32 	%r1, %ctaid.x;
	shl.b32 	%r3, %r1, 4;
	mov.u32 	%r4, %tid.x;
	or.b32  	%r2, %r3, %r4;
	setp.gt.u32 	%p1, %r2, 104;
	@%p1 bra 	$L__BB0_2;
	cvta.to.global.u64 	%rd3, %rd2;
	cvta.to.global.u64 	%rd4, %rd1;
	cvt.u16.u32 	%rs1, %r2;
	mul.lo.s16 	%rs2, %rs1, 235;
	shr.u16 	%rs3, %rs2, 13;
	cvt.u32.u16 	%r5, %rs3;
	mul.wide.u32 	%rd5, %r5, 140;
	mul.lo.s16 	%rs4, %rs3, 35;
	sub.s16 	%rs5, %rs1, %rs4;
	and.b16  	%rs6, %rs5, 255;
	mul.lo.s16 	%rs7, %rs6, 37;
	shr.u16 	%rs8, %rs7, 8;
	mul.lo.s16 	%rs9, %rs8, 10;
	mad.lo.s32 	%r6, %r1, -14, %r2;
	mul.hi.u32 	%r7, %r6, 613566757;
	sub.s32 	%r8, %r6, %r7;
	shr.u32 	%r9, %r8, 1;
	add.s32 	%r10, %r9, %r7;
	shr.u32 	%r11, %r10, 2;
	mul.lo.s32 	%r12, %r11, 7;
	sub.s32 	%r13, %r6, %r12;
	cvt.u64.u16 	%rd6, %rs9;
	and.b64  	%rd7, %rd6, 254;
	cvt.u64.u32 	%rd8, %r13;
	add.s64 	%rd9, %rd5, %rd8;
	add.s64 	%rd10, %rd9, %rd7;
	shl.b64 	%rd11, %rd10, 2;
	add.s64 	%rd12, %rd3, %rd11;
	ld.global.nc.f32 	%f1, [%rd12+652];
	mul.wide.u32 	%rd13, %r2, 4;
	add.s64 	%rd14, %rd4, %rd13;
	st.global.f32 	[%rd14], %f1;
$L__BB0_2:
	ret;

}


// ===== COMPILED SASS (sm_100) =====

	.target	sm_100

	.elftype	@"ET_EXEC"


//--------------------- .note.nv.tkinfo           --------------------------
	.section	.note.nv.tkinfo,"",@"SHT_NOTE"
	.sectionflags	@"SHF_NOTE_NV_TKINFO"
	.tkinfo
        /*0018*/ 	.word	0x00000002
        /*0030*/ 	.string	""
        /*0030*/ 	.string	"ptxas"
        /*0030*/ 	.string	"Cuda compilation tools, release 13.0, V13.0.88"
        /*0030*/ 	.string	"Build cuda_13.0.r13.0/compiler.36424714_0"
        /*0030*/ 	.string	"-arch sm_100 -m 64 "



//--------------------- .note.nv.cuinfo           --------------------------
	.section	.note.nv.cuinfo,"",@"SHT_NOTE"
	.sectionflags	@"SHF_NOTE_NV_CUINFO"
        /*0018*/ 	.short	0x0002
        /*001a*/ 	.short	0x0064
        /*001c*/ 	.short	0x0082
	.zero		2


//--------------------- .nv.info                  --------------------------
	.section	.nv.info,"",@"SHT_CUDA_INFO"
	.align	4


	//----- nvinfo : EIATTR_REGCOUNT
	.align		4
        /*0000*/ 	.byte	0x04, 0x2f
        /*0002*/ 	.short	(.L_1 - .L_0)
	.align		4
.L_0:
        /*0004*/ 	.word	index@(default_function_kernel)
        /*0008*/ 	.word	0x0000000a


	//----- nvinfo : EIATTR_FRAME_SIZE
	.align		4
.L_1:
        /*000c*/ 	.byte	0x04, 0x11
        /*000e*/ 	.short	(.L_3 - .L_2)
	.align		4
.L_2:
        /*0010*/ 	.word	index@(default_function_kernel)
        /*0014*/ 	.word	0x00000000


	//----- nvinfo : EIATTR_MIN_STACK_SIZE
	.align		4
.L_3:
        /*0018*/ 	.byte	0x04, 0x12
        /*001a*/ 	.short	(.L_5 - .L_4)
	.align		4
.L_4:
        /*001c*/ 	.word	index@(default_function_kernel)
        /*0020*/ 	.word	0x00000000
.L_5:


//--------------------- .nv.compat                --------------------------
	.section	.nv.compat,"",@"SHT_CUDA_COMPAT_INFO"
	.align	4
        /*0000*/ 	.byte	0x02, 0x09, 0x00, 0x00, 0x02, 0x02, 0x01, 0x00, 0x02, 0x05, 0x05, 0x00, 0x03, 0x07, 0x01, 0x01
        /*0010*/ 	.byte	0x02, 0x03, 0x00, 0x00, 0x02, 0x06, 0x01, 0x00, 0x04, 0x0b, 0x08, 0x00, 0x09, 0x00, 0x00, 0x00
        /*0020*/ 	.byte	0x00, 0x00, 0x00, 0x00


//--------------------- .nv.info.default_function_kernel --------------------------
	.section	.nv.info.default_function_kernel,"",@"SHT_CUDA_INFO"
	.sectionflags	@""
	.align	4


	//----- nvinfo : EIATTR_CUDA_API_VERSION
	.align		4
        /*0000*/ 	.byte	0x04, 0x37
        /*0002*/ 	.short	(.L_7 - .L_6)
.L_6:
        /*0004*/ 	.word	0x00000082


	//----- nvinfo : EIATTR_KPARAM_INFO
	.align		4
.L_7:
        /*0008*/ 	.byte	0x04, 0x17
        /*000a*/ 	.short	(.L_9 - .L_8)
.L_8:
        /*000c*/ 	.word	0x00000000
        /*0010*/ 	.short	0x0001
        /*0012*/ 	.short	0x0008
        /*0014*/ 	.byte	0x00, 0xf5, 0x21, 0x00


	//----- nvinfo : EIATTR_KPARAM_INFO
	.align		4
.L_9:
        /*0018*/ 	.byte	0x04, 0x17
        /*001a*/ 	.short	(.L_11 - .L_10)
.L_10:
        /*001c*/ 	.word	0x00000000
        /*0020*/ 	.short	0x0000
        /*0022*/ 	.short	0x0000
        /*0024*/ 	.byte	0x00, 0xf5, 0x21, 0x00


	//----- nvinfo : EIATTR_SPARSE_MMA_MASK
	.align		4
.L_11:
        /*0028*/ 	.byte	0x03, 0x50
        /*002a*/ 	.short	0x0000


	//----- nvinfo : EIATTR_MAXREG_COUNT
	.align		4
        /*002c*/ 	.byte	0x03, 0x1b
        /*002e*/ 	.short	0x00ff


	//----- nvinfo : EIATTR_MERCURY_ISA_VERSION
	.align		4
        /*0030*/ 	.byte	0x03, 0x5f
        /*0032*/ 	.short	0x0101


	//----- nvinfo : EIATTR_VRC_CTA_INIT_COUNT
	.align		4
        /*0034*/ 	.byte	0x02, 0x4a
	.zero		1
	.zero		1


	//----- nvinfo : EIATTR_EXIT_INSTR_OFFSETS
	.align		4
        /*0038*/ 	.byte	0x04, 0x1c
        /*003a*/ 	.short	(.L_13 - .L_12)


	//   ....[0]....
.L_12:
        /*003c*/ 	.word	0x00000060


	//   ....[1]....
        /*0040*/ 	.word	0x00000290


	//----- nvinfo : EIATTR_MAX_THREADS
	.align		4
.L_13:
        /*0044*/ 	.byte	0x04, 0x05
        /*0046*/ 	.short	(.L_15 - .L_14)
.L_14:
        /*0048*/ 	.word	0x00000010
        /*004c*/ 	.word	0x00000001
        /*0050*/ 	.word	0x00000001


	//----- nvinfo : EIATTR_CBANK_PARAM_SIZE
	.align		4
.L_15:
        /*0054*/ 	.byte	0x03, 0x19
        /*0056*/ 	.short	0x0010


	//----- nvinfo : EIATTR_PARAM_CBANK
	.align		4
        /*0058*/ 	.byte	0x04, 0x0a
        /*005a*/ 	.short	(.L_17 - .L_16)
	.align		4
.L_16:
        /*005c*/ 	.word	index@(.nv.constant0.default_function_kernel)
        /*0060*/ 	.short	0x0380
        /*0062*/ 	.short	0x0010


	//----- nvinfo : EIATTR_SW_WAR
	.align		4
.L_17:
        /*0064*/ 	.byte	0x04, 0x36
        /*0066*/ 	.short	(.L_19 - .L_18)
.L_18:
        /*0068*/ 	.word	0x00000008
.L_19:


//--------------------- .nv.callgraph             --------------------------
	.section	.nv.callgraph,"",@"SHT_CUDA_CALLGRAPH"
	.align	4
	.sectionentsize	8
	.align		4
        /*0000*/ 	.word	0x00000000
	.align		4
        /*0004*/ 	.word	0xffffffff
	.align		4
        /*0008*/ 	.word	0x00000000
	.align		4
        /*000c*/ 	.word	0xfffffffe
	.align		4
        /*0010*/ 	.word	0x00000000
	.align		4
        /*0014*/ 	.word	0xfffffffd
	.align		4
        /*0018*/ 	.word	0x00000000
	.align		4
        /*001c*/ 	.word	0xfffffffc


//--------------------- .text.default_function_kernel --------------------------
	.section	.text.default_function_kernel,"ax",@progbits
	.align	128
        .global         default_function_kernel
        .type           default_function_kernel,@function
        .size           default_function_kernel,(.L_x_1 - default_function_kernel)
        .other          default_function_kernel,@"STO_CUDA_ENTRY STV_DEFAULT"
default_function_kernel:
.text.default_function_kernel:
[----:B------:R-:W-:Y:S01]  /*0000*/  LDC R1, c[0x0][0x37c] ;  /* 0x0000df00ff017b82 */ /* 0x000fe20000000800 */
[----:B------:R-:W0:Y:S01]  /*0010*/  S2R R4, SR_CTAID.X ;  /* 0x0000000000047919 */ /* 0x000e220000002500 */
[----:B------:R-:W1:Y:S01]  /*0020*/  S2R R7, SR_TID.X ;  /* 0x0000000000077919 */ /* 0x000e620000002100 */
[----:B0-----:R-:W-:-:S05]  /*0030*/  IMAD.SHL.U32 R0, R4, 0x10, RZ ;  /* 0x0000001004007824 */ /* 0x001fca00078e00ff */
[----:B-1----:R-:W-:-:S04]  /*0040*/  LOP3.LUT R7, R0, R7, RZ, 0xfc, !PT ;  /* 0x0000000700077212 */ /* 0x002fc800078efcff */
[----:B------:R-:W-:-:S13]  /*0050*/  ISETP.GT.U32.AND P0, PT, R7, 0x68, PT ;  /* 0x000000680700780c */ /* 0x000fda0003f04070 */
[----:B------:R-:W-:Y:S05]  /*0060*/  @P0 EXIT ;  /* 0x000000000000094d */ /* 0x000fea0003800000 */
[----:B------:R-:W-:Y:S01]  /*0070*/  PRMT R0, R7, 0x9910, RZ ;  /* 0x0000991007007816 */ /* 0x000fe200000000ff */
[----:B------:R-:W-:Y:S01]  /*0080*/  IMAD R3, R4, -0xe, R7 ;  /* 0xfffffff204037824 */ /* 0x000fe200078e0207 */
[----:B------:R-:W0:Y:S03]  /*0090*/  LDCU.64 UR6, c[0x0][0x388] ;  /* 0x00007100ff0677ac */ /* 0x000e260008000a00 */
[----:B------:R-:W-:Y:S01]  /*00a0*/  IMAD R0, R0, 0xeb, RZ ;  /* 0x000000eb00007824 */ /* 0x000fe200078e02ff */
[----:B------:R-:W1:Y:S01]  /*00b0*/  LDCU.64 UR4, c[0x0][0x358] ;  /* 0x00006b00ff0477ac */ /* 0x000e620008000a00 */
[----:B------:R-:W-:-:S03]  /*00c0*/  IMAD.HI.U32 R4, R3, 0x24924925, RZ ;  /* 0x2492492503047827 */ /* 0x000fc600078e00ff */
[----:B------:R-:W-:Y:S01]  /*00d0*/  LOP3.LUT R0, R0, 0xffff, RZ, 0xc0, !PT ;  /* 0x0000ffff00007812 */ /* 0x000fe200078ec0ff */
[----:B------:R-:W-:-:S03]  /*00e0*/  IMAD.IADD R5, R3, 0x1, -R4 ;  /* 0x0000000103057824 */ /* 0x000fc600078e0a04 */
[----:B------:R-:W-:Y:S02]  /*00f0*/  SHF.R.U32.HI R0, RZ, 0xd, R0 ;  /* 0x0000000dff007819 */ /* 0x000fe40000011600 */
[----:B------:R-:W-:Y:S02]  /*0100*/  LEA.HI R5, R5, R4, RZ, 0x1f ;  /* 0x0000000405057211 */ /* 0x000fe400078ff8ff */
[----:B------:R-:W-:-:S05]  /*0110*/  PRMT R2, R0, 0x9910, RZ ;  /* 0x0000991000027816 */ /* 0x000fca00000000ff */
[----:B------:R-:W-:-:S04]  /*0120*/  IMAD R2, R2, 0x23, RZ ;  /* 0x0000002302027824 */ /* 0x000fc800078e02ff */
[----:B------:R-:W-:-:S05]  /*0130*/  IMAD.MOV R2, RZ, RZ, -R2 ;  /* 0x000000ffff027224 */ /* 0x000fca00078e0a02 */
[----:B------:R-:W-:-:S05]  /*0140*/  PRMT R2, R2, 0x7710, RZ ;  /* 0x0000771002027816 */ /* 0x000fca00000000ff */
[----:B------:R-:W-:-:S05]  /*0150*/  IMAD.IADD R2, R7, 0x1, R2 ;  /* 0x0000000107027824 */ /* 0x000fca00078e0202 */
[----:B------:R-:W-:-:S05]  /*0160*/  LOP3.LUT R2, R2, 0xff, RZ, 0xc0, !PT ;  /* 0x000000ff02027812 */ /* 0x000fca00078ec0ff */
[----:B------:R-:W-:-:S05]  /*0170*/  IMAD R2, R2, 0x25, RZ ;  /* 0x0000002502027824 */ /* 0x000fca00078e02ff */
[----:B------:R-:W-:-:S04]  /*0180*/  SHF.R.U32.HI R2, RZ, 0x8, R2 ;  /* 0x00000008ff027819 */ /* 0x000fc80000011602 */
[----:B------:R-:W-:Y:S02]  /*0190*/  PRMT R4, R2, 0x9910, RZ ;  /* 0x0000991002047816 */ /* 0x000fe400000000ff */
[----:B------:R-:W-:Y:S02]  /*01a0*/  SHF.R.U32.HI R2, RZ, 0x2, R5 ;  /* 0x00000002ff027819 */ /* 0x000fe40000011605 */
[----:B------:R-:W-:Y:S01]  /*01b0*/  LOP3.LUT R5, R0, 0xffff, RZ, 0xc0, !PT ;  /* 0x0000ffff00057812 */ /* 0x000fe200078ec0ff */
[----:B------:R-:W-:Y:S02]  /*01c0*/  IMAD R0, R4, 0xa, RZ ;  /* 0x0000000a04007824 */ /* 0x000fe400078e02ff */
[----:B------:R-:W-:Y:S02]  /*01d0*/  IMAD R2, R2, -0x7, R3 ;  /* 0xfffffff902027824 */ /* 0x000fe400078e0203 */
[----:B------:R-:W-:Y:S02]  /*01e0*/  IMAD.MOV.U32 R3, RZ, RZ, RZ ;  /* 0x000000ffff037224 */ /* 0x000fe400078e00ff */
[----:B------:R-:W-:Y:S01]  /*01f0*/  IMAD.WIDE.U32 R2, R5, 0x8c, R2 ;  /* 0x0000008c05027825 */ /* 0x000fe200078e0002 */
[----:B------:R-:W-:-:S04]  /*0200*/  LOP3.LUT R5, R0, 0xfe, RZ, 0xc0, !PT ;  /* 0x000000fe00057812 */ /* 0x000fc800078ec0ff */
[----:B------:R-:W-:-:S05]  /*0210*/  IADD3 R0, P0, PT, R2, R5, RZ ;  /* 0x0000000502007210 */ /* 0x000fca0007f1e0ff */
[----:B------:R-:W-:Y:S01]  /*0220*/  IMAD.X R3, RZ, RZ, R3, P0 ;  /* 0x000000ffff037224 */ /* 0x000fe200000e0603 */
[----:B0-----:R-:W-:-:S04]  /*0230*/  LEA R4, P0, R0, UR6, 0x2 ;  /* 0x0000000600047c11 */ /* 0x001fc8000f8010ff */
[----:B------:R-:W-:Y:S02]  /*0240*/  LEA.HI.X R5, R0, UR7, R3, 0x2, P0 ;  /* 0x0000000700057c11 */ /* 0x000fe400080f1403 */
[----:B------:R-:W0:Y:S04]  /*0250*/  LDC.64 R2, c[0x0][0x380] ;  /* 0x0000e000ff027b82 */ /* 0x000e280000000a00 */
[----:B-1----:R-:W2:Y:S01]  /*0260*/  LDG.E.CONSTANT R5, desc[UR4][R4.64+0x28c] ;  /* 0x00028c0404057981 */ /* 0x002ea2000c1e9900 */
[----:B0-----:R-:W-:-:S05]  /*0270*/  IMAD.WIDE.U32 R2, R7, 0x4, R2 ;  /* 0x0000000407027825 */ /* 0x001fca00078e0002 */
[----:B--2---:R-:W-:Y:S01]  /*0280*/  STG.E desc[UR4][R2.64], R5 ;  /* 0x0000000502007986 */ /* 0x004fe2000c101904 */
[----:B------:R-:W-:Y:S05]  /*0290*/  EXIT ;  /* 0x000000000000794d */ /* 0x000fea0003800000 */
.L_x_0:
[----:B------:R-:W-:-:S00]  /*02a0*/  BRA `(.L_x_0) ;  /* 0xfffffffc00fc7947 */ /* 0x000fc0000383ffff */
[----:B------:R-:W-:-:S00]  /*02b0*/  NOP ;  /* 0x0000000000007918 */ /* 0x000fc00000000000 */
        /* <DEDUP_REMOVED lines=12> */
.L_x_1:


//--------------------- .nv.shared.reserved.0     --------------------------
	.section	.nv.shared.reserved.0,"aw",@nobits
	.weak		__nv_reservedSMEM_offset_0_alias
	.size		__nv_reservedSMEM_offset_0_alias, 0, 64
	.other		__nv_reservedSMEM_offset_0_alias,@"STO_CUDA_RESERVED_SHARED STV_DEFAULT"
__nv_reservedSMEM_offset_0_alias:
	.zero		0
	.zero		64


//--------------------- .nv.constant0.default_function_kernel --------------------------
	.section	.nv.constant0.default_function_kernel,"a",@progbits
	.sectionflags	@""
	.align	4
.nv.constant0.default_function_kernel:
	.zero		912


//--------------------- SYMBOLS --------------------------

	.type		.nv.reservedSmem.offset0,@object
	.size		.nv.reservedSmem.offset0,0x4
